//
// Generated by NVIDIA NVVM Compiler
//
// Compiler Build ID: CL-36424714
// Cuda compilation tools, release 13.0, V13.0.88
// Based on NVVM 20.0.0
//

.version 9.0
.target sm_100
.address_size 64

	// .globl	_Z16valid_matrix_dotiiiPfS_S_

.visible .entry _Z16valid_matrix_dotiiiPfS_S_(
	.param .u32 _Z16valid_matrix_dotiiiPfS_S__param_0,
	.param .u32 _Z16valid_matrix_dotiiiPfS_S__param_1,
	.param .u32 _Z16valid_matrix_dotiiiPfS_S__param_2,
	.param .u64 .ptr .align 1 _Z16valid_matrix_dotiiiPfS_S__param_3,
	.param .u64 .ptr .align 1 _Z16valid_matrix_dotiiiPfS_S__param_4,
	.param .u64 .ptr .align 1 _Z16valid_matrix_dotiiiPfS_S__param_5
)
{
	.reg .pred 	%p<13>;
	.reg .b32 	%r<44>;
	.reg .b32 	%f<56>;
	.reg .b64 	%rd<53>;

	ld.param.u32 	%r20, [_Z16valid_matrix_dotiiiPfS_S__param_0];
	ld.param.u32 	%r18, [_Z16valid_matrix_dotiiiPfS_S__param_1];
	ld.param.u32 	%r19, [_Z16valid_matrix_dotiiiPfS_S__param_2];
	ld.param.u64 	%rd8, [_Z16valid_matrix_dotiiiPfS_S__param_3];
	ld.param.u64 	%rd9, [_Z16valid_matrix_dotiiiPfS_S__param_4];
	ld.param.u64 	%rd7, [_Z16valid_matrix_dotiiiPfS_S__param_5];
	cvta.to.global.u64 	%rd1, %rd9;
	cvta.to.global.u64 	%rd2, %rd8;
	mov.u32 	%r22, %tid.x;
	mov.u32 	%r23, %ctaid.x;
	mov.u32 	%r24, %ntid.x;
	mad.lo.s32 	%r1, %r23, %r24, %r22;
	mov.u32 	%r25, %tid.y;
	mov.u32 	%r26, %ctaid.y;
	mov.u32 	%r27, %ntid.y;
	mad.lo.s32 	%r28, %r26, %r27, %r25;
	setp.le.s32 	%p1, %r19, %r1;
	setp.le.s32 	%p2, %r20, %r28;
	or.pred  	%p3, %p1, %p2;
	@%p3 bra 	$L__BB0_13;
	cvta.to.global.u64 	%rd10, %rd7;
	mad.lo.s32 	%r29, %r19, %r28, %r1;
	mul.wide.s32 	%rd11, %r29, 4;
	add.s64 	%rd3, %rd10, %rd11;
	mov.b32 	%r30, 0;
	st.global.u32 	[%rd3], %r30;
	setp.lt.s32 	%p4, %r18, 1;
	@%p4 bra 	$L__BB0_13;
	mul.lo.s32 	%r3, %r18, %r28;
	and.b32  	%r4, %r18, 7;
	setp.lt.u32 	%p5, %r18, 8;
	mov.b32 	%r42, 0;
	mov.f32 	%f53, 0f00000000;
	@%p5 bra 	$L__BB0_5;
	and.b32  	%r42, %r18, 2147483640;
	neg.s32 	%r40, %r42;
	shl.b32 	%r7, %r19, 3;
	mul.wide.u32 	%rd12, %r3, 4;
	add.s64 	%rd13, %rd12, %rd2;
	add.s64 	%rd52, %rd13, 16;
	mov.f32 	%f53, 0f00000000;
	mul.wide.s32 	%rd16, %r19, 4;
	mov.u32 	%r39, %r1;
$L__BB0_4:
	.pragma "nounroll";
	ld.global.f32 	%f10, [%rd52+-16];
	mul.wide.s32 	%rd14, %r39, 4;
	add.s64 	%rd15, %rd1, %rd14;
	ld.global.f32 	%f11, [%rd15];
	fma.rn.f32 	%f12, %f10, %f11, %f53;
	st.global.f32 	[%rd3], %f12;
	ld.global.f32 	%f13, [%rd52+-12];
	add.s64 	%rd17, %rd15, %rd16;
	ld.global.f32 	%f14, [%rd17];
	fma.rn.f32 	%f15, %f13, %f14, %f12;
	st.global.f32 	[%rd3], %f15;
	ld.global.f32 	%f16, [%rd52+-8];
	add.s64 	%rd18, %rd17, %rd16;
	ld.global.f32 	%f17, [%rd18];
	fma.rn.f32 	%f18, %f16, %f17, %f15;
	st.global.f32 	[%rd3], %f18;
	ld.global.f32 	%f19, [%rd52+-4];
	add.s64 	%rd19, %rd18, %rd16;
	ld.global.f32 	%f20, [%rd19];
	fma.rn.f32 	%f21, %f19, %f20, %f18;
	st.global.f32 	[%rd3], %f21;
	ld.global.f32 	%f22, [%rd52];
	add.s64 	%rd20, %rd19, %rd16;
	ld.global.f32 	%f23, [%rd20];
	fma.rn.f32 	%f24, %f22, %f23, %f21;
	st.global.f32 	[%rd3], %f24;
	ld.global.f32 	%f25, [%rd52+4];
	add.s64 	%rd21, %rd20, %rd16;
	ld.global.f32 	%f26, [%rd21];
	fma.rn.f32 	%f27, %f25, %f26, %f24;
	st.global.f32 	[%rd3], %f27;
	ld.global.f32 	%f28, [%rd52+8];
	add.s64 	%rd22, %rd21, %rd16;
	ld.global.f32 	%f29, [%rd22];
	fma.rn.f32 	%f30, %f28, %f29, %f27;
	st.global.f32 	[%rd3], %f30;
	ld.global.f32 	%f31, [%rd52+12];
	add.s64 	%rd23, %rd22, %rd16;
	ld.global.f32 	%f32, [%rd23];
	fma.rn.f32 	%f53, %f31, %f32, %f30;
	st.global.f32 	[%rd3], %f53;
	add.s32 	%r40, %r40, 8;
	add.s32 	%r39, %r39, %r7;
	add.s64 	%rd52, %rd52, 32;
	setp.ne.s32 	%p6, %r40, 0;
	@%p6 bra 	$L__BB0_4;
$L__BB0_5:
	setp.eq.s32 	%p7, %r4, 0;
	@%p7 bra 	$L__BB0_13;
	and.b32  	%r13, %r18, 3;
	setp.lt.u32 	%p8, %r4, 4;
	@%p8 bra 	$L__BB0_8;
	add.s32 	%r32, %r42, %r3;
	mul.wide.u32 	%rd24, %r32, 4;
	add.s64 	%rd25, %rd2, %rd24;
	ld.global.f32 	%f33, [%rd25];
	mad.lo.s32 	%r33, %r42, %r19, %r1;
	mul.wide.s32 	%rd26, %r33, 4;
	add.s64 	%rd27, %rd1, %rd26;
	ld.global.f32 	%f34, [%rd27];
	fma.rn.f32 	%f35, %f33, %f34, %f53;
	st.global.f32 	[%rd3], %f35;
	cvt.u64.u32 	%rd28, %r3;
	cvt.u64.u32 	%rd29, %r42;
	add.s64 	%rd30, %rd29, %rd28;
	shl.b64 	%rd31, %rd30, 2;
	add.s64 	%rd32, %rd2, %rd31;
	ld.global.f32 	%f36, [%rd32+4];
	mul.wide.s32 	%rd33, %r19, 4;
	add.s64 	%rd34, %rd27, %rd33;
	ld.global.f32 	%f37, [%rd34];
	fma.rn.f32 	%f38, %f36, %f37, %f35;
	st.global.f32 	[%rd3], %f38;
	ld.global.f32 	%f39, [%rd32+8];
	add.s64 	%rd35, %rd34, %rd33;
	ld.global.f32 	%f40, [%rd35];
	fma.rn.f32 	%f41, %f39, %f40, %f38;
	st.global.f32 	[%rd3], %f41;
	ld.global.f32 	%f42, [%rd32+12];
	add.s64 	%rd36, %rd35, %rd33;
	ld.global.f32 	%f43, [%rd36];
	fma.rn.f32 	%f53, %f42, %f43, %f41;
	st.global.f32 	[%rd3], %f53;
	add.s32 	%r42, %r42, 4;
$L__BB0_8:
	setp.eq.s32 	%p9, %r13, 0;
	@%p9 bra 	$L__BB0_13;
	setp.eq.s32 	%p10, %r13, 1;
	@%p10 bra 	$L__BB0_11;
	add.s32 	%r34, %r42, %r3;
	mul.wide.u32 	%rd37, %r34, 4;
	add.s64 	%rd38, %rd2, %rd37;
	ld.global.f32 	%f44, [%rd38];
	mad.lo.s32 	%r35, %r42, %r19, %r1;
	mul.wide.s32 	%rd39, %r35, 4;
	add.s64 	%rd40, %rd1, %rd39;
	ld.global.f32 	%f45, [%rd40];
	fma.rn.f32 	%f46, %f44, %f45, %f53;
	st.global.f32 	[%rd3], %f46;
	cvt.u64.u32 	%rd41, %r3;
	cvt.u64.u32 	%rd42, %r42;
	add.s64 	%rd43, %rd42, %rd41;
	shl.b64 	%rd44, %rd43, 2;
	add.s64 	%rd45, %rd2, %rd44;
	ld.global.f32 	%f47, [%rd45+4];
	mul.wide.s32 	%rd46, %r19, 4;
	add.s64 	%rd47, %rd40, %rd46;
	ld.global.f32 	%f48, [%rd47];
	fma.rn.f32 	%f53, %f47, %f48, %f46;
	st.global.f32 	[%rd3], %f53;
	add.s32 	%r42, %r42, 2;
$L__BB0_11:
	and.b32  	%r36, %r18, 1;
	setp.eq.b32 	%p11, %r36, 1;
	not.pred 	%p12, %p11;
	@%p12 bra 	$L__BB0_13;
	add.s32 	%r37, %r42, %r3;
	mul.wide.u32 	%rd48, %r37, 4;
	add.s64 	%rd49, %rd2, %rd48;
	ld.global.f32 	%f49, [%rd49];
	mad.lo.s32 	%r38, %r42, %r19, %r1;
	mul.wide.s32 	%rd50, %r38, 4;
	add.s64 	%rd51, %rd1, %rd50;
	ld.global.f32 	%f50, [%rd51];
	fma.rn.f32 	%f51, %f49, %f50, %f53;
	st.global.f32 	[%rd3], %f51;
$L__BB0_13:
	ret;

}


// ===== COMPILED SASS (sm_100) =====

	.target	sm_100

	.elftype	@"ET_EXEC"


//--------------------- .note.nv.tkinfo           --------------------------
	.section	.note.nv.tkinfo,"",@"SHT_NOTE"
	.sectionflags	@"SHF_NOTE_NV_TKINFO"
	.tkinfo
        /*0018*/ 	.word	0x00000002
        /*0030*/ 	.string	""
        /*0030*/ 	.string	"ptxas"
        /*0030*/ 	.string	"Cuda compilation tools, release 13.0, V13.0.88"
        /*0030*/ 	.string	"Build cuda_13.0.r13.0/compiler.36424714_0"
        /*0030*/ 	.string	"-arch sm_100 -m 64 "



//--------------------- .note.nv.cuinfo           --------------------------
	.section	.note.nv.cuinfo,"",@"SHT_NOTE"
	.sectionflags	@"SHF_NOTE_NV_CUINFO"
        /*0018*/ 	.short	0x0002
        /*001a*/ 	.short	0x0064
        /*001c*/ 	.short	0x0082
	.zero		2


//--------------------- .nv.info                  --------------------------
	.section	.nv.info,"",@"SHT_CUDA_INFO"
	.align	4


	//----- nvinfo : EIATTR_REGCOUNT
	.align		4
        /*0000*/ 	.byte	0x04, 0x2f
        /*0002*/ 	.short	(.L_1 - .L_0)
	.align		4
.L_0:
        /*0004*/ 	.word	index@(_Z16valid_matrix_dotiiiPfS_S_)
        /*0008*/ 	.word	0x0000001c


	//----- nvinfo : EIATTR_FRAME_SIZE
	.align		4
.L_1:
        /*000c*/ 	.byte	0x04, 0x11
        /*000e*/ 	.short	(.L_3 - .L_2)
	.align		4
.L_2:
        /*0010*/ 	.word	index@(_Z16valid_matrix_dotiiiPfS_S_)
        /*0014*/ 	.word	0x00000000


	//----- nvinfo : EIATTR_MIN_STACK_SIZE
	.align		4
.L_3:
        /*0018*/ 	.byte	0x04, 0x12
        /*001a*/ 	.short	(.L_5 - .L_4)
	.align		4
.L_4:
        /*001c*/ 	.word	index@(_Z16valid_matrix_dotiiiPfS_S_)
        /*0020*/ 	.word	0x00000000
.L_5:


//--------------------- .nv.compat                --------------------------
	.section	.nv.compat,"",@"SHT_CUDA_COMPAT_INFO"
	.align	4
        /*0000*/ 	.byte	0x02, 0x09, 0x00, 0x00, 0x02, 0x02, 0x01, 0x00, 0x02, 0x05, 0x05, 0x00, 0x03, 0x07, 0x01, 0x01
        /*0010*/ 	.byte	0x02, 0x03, 0x00, 0x00, 0x02, 0x06, 0x01, 0x00, 0x04, 0x0b, 0x08, 0x00, 0x09, 0x00, 0x00, 0x00
        /*0020*/ 	.byte	0x00, 0x00, 0x00, 0x00


//--------------------- .nv.info._Z16valid_matrix_dotiiiPfS_S_ --------------------------
	.section	.nv.info._Z16valid_matrix_dotiiiPfS_S_,"",@"SHT_CUDA_INFO"
	.sectionflags	@""
	.align	4


	//----- nvinfo : EIATTR_CUDA_API_VERSION
	.align		4
        /*0000*/ 	.byte	0x04, 0x37
        /*0002*/ 	.short	(.L_7 - .L_6)
.L_6:
        /*0004*/ 	.word	0x00000082


	//----- nvinfo : EIATTR_KPARAM_INFO
	.align		4
.L_7:
        /*0008*/ 	.byte	0x04, 0x17
        /*000a*/ 	.short	(.L_9 - .L_8)
.L_8:
        /*000c*/ 	.word	0x00000000
        /*0010*/ 	.short	0x0005
        /*0012*/ 	.short	0x0020
        /*0014*/ 	.byte	0x00, 0xf5, 0x21, 0x00


	//----- nvinfo : EIATTR_KPARAM_INFO
	.align		4
.L_9:
        /*0018*/ 	.byte	0x04, 0x17
        /*001a*/ 	.short	(.L_11 - .L_10)
.L_10:
        /*001c*/ 	.word	0x00000000
        /*0020*/ 	.short	0x0004
        /*0022*/ 	.short	0x0018
        /*0024*/ 	.byte	0x00, 0xf5, 0x21, 0x00


	//----- nvinfo : EIATTR_KPARAM_INFO
	.align		4
.L_11:
        /*0028*/ 	.byte	0x04, 0x17
        /*002a*/ 	.short	(.L_13 - .L_12)
.L_12:
        /*002c*/ 	.word	0x00000000
        /*0030*/ 	.short	0x0003
        /*0032*/ 	.short	0x0010
        /*0034*/ 	.byte	0x00, 0xf5, 0x21, 0x00


	//----- nvinfo : EIATTR_KPARAM_INFO
	.align		4
.L_13:
        /*0038*/ 	.byte	0x04, 0x17
        /*003a*/ 	.short	(.L_15 - .L_14)
.L_14:
        /*003c*/ 	.word	0x00000000
        /*0040*/ 	.short	0x0002
        /*0042*/ 	.short	0x0008
        /*0044*/ 	.byte	0x00, 0xf0, 0x11, 0x00


	//----- nvinfo : EIATTR_KPARAM_INFO
	.align		4
.L_15:
        /*0048*/ 	.byte	0x04, 0x17
        /*004a*/ 	.short	(.L_17 - .L_16)
.L_16:
        /*004c*/ 	.word	0x00000000
        /*0050*/ 	.short	0x0001
        /*0052*/ 	.short	0x0004
        /*0054*/ 	.byte	0x00, 0xf0, 0x11, 0x00


	//----- nvinfo : EIATTR_KPARAM_INFO
	.align		4
.L_17:
        /*0058*/ 	.byte	0x04, 0x17
        /*005a*/ 	.short	(.L_19 - .L_18)
.L_18:
        /*005c*/ 	.word	0x00000000
        /*0060*/ 	.short	0x0000
        /*0062*/ 	.short	0x0000
        /*0064*/ 	.byte	0x00, 0xf0, 0x11, 0x00


	//----- nvinfo : EIATTR_SPARSE_MMA_MASK
	.align		4
.L_19:
        /*0068*/ 	.byte	0x03, 0x50
        /*006a*/ 	.short	0x0000


	//----- nvinfo : EIATTR_MAXREG_COUNT
	.align		4
        /*006c*/ 	.byte	0x03, 0x1b
        /*006e*/ 	.short	0x00ff


	//----- nvinfo : EIATTR_MERCURY_ISA_VERSION
	.align		4
        /*0070*/ 	.byte	0x03, 0x5f
        /*0072*/ 	.short	0x0101


	//----- nvinfo : EIATTR_VRC_CTA_INIT_COUNT
	.align		4
        /*0074*/ 	.byte	0x02, 0x4a
	.zero		1
	.zero		1


	//----- nvinfo : EIATTR_EXIT_INSTR_OFFSETS
	.align		4
        /*0078*/ 	.byte	0x04, 0x1c
        /*007a*/ 	.short	(.L_21 - .L_20)


	//   ....[0]....
.L_20:
        /*007c*/ 	.word	0x000000d0


	//   ....[1]....
        /*0080*/ 	.word	0x00000150


	//   ....[2]....
        /*0084*/ 	.word	0x00000540


	//   ....[3]....
        /*0088*/ 	.word	0x00000780


	//   ....[4]....
        /*008c*/ 	.word	0x00000920


	//   ....[5]....
        /*0090*/ 	.word	0x000009d0


	//----- nvinfo : EIATTR_CBANK_PARAM_SIZE
	.align		4
.L_21:
        /*0094*/ 	.byte	0x03, 0x19
        /*0096*/ 	.short	0x0028


	//----- nvinfo : EIATTR_PARAM_CBANK
	.align		4
        /*0098*/ 	.byte	0x04, 0x0a
        /*009a*/ 	.short	(.L_23 - .L_22)
	.align		4
.L_22:
        /*009c*/ 	.word	index@(.nv.constant0._Z16valid_matrix_dotiiiPfS_S_)
        /*00a0*/ 	.short	0x0380
        /*00a2*/ 	.short	0x0028


	//----- nvinfo : EIATTR_SW_WAR
	.align		4
.L_23:
        /*00a4*/ 	.byte	0x04, 0x36
        /*00a6*/ 	.short	(.L_25 - .L_24)
.L_24:
        /*00a8*/ 	.word	0x00000008
.L_25:


//--------------------- .nv.callgraph             --------------------------
	.section	.nv.callgraph,"",@"SHT_CUDA_CALLGRAPH"
	.align	4
	.sectionentsize	8
	.align		4
        /*0000*/ 	.word	0x00000000
	.align		4
        /*0004*/ 	.word	0xffffffff
	.align		4
        /*0008*/ 	.word	0x00000000
	.align		4
        /*000c*/ 	.word	0xfffffffe
	.align		4
        /*0010*/ 	.word	0x00000000
	.align		4
        /*0014*/ 	.word	0xfffffffd
	.align		4
        /*0018*/ 	.word	0x00000000
	.align		4
        /*001c*/ 	.word	0xfffffffc


//--------------------- .text._Z16valid_matrix_dotiiiPfS_S_ --------------------------
	.section	.text._Z16valid_matrix_dotiiiPfS_S_,"ax",@progbits
	.align	128
        .global         _Z16valid_matrix_dotiiiPfS_S_
        .type           _Z16valid_matrix_dotiiiPfS_S_,@function
        .size           _Z16valid_matrix_dotiiiPfS_S_,(.L_x_5 - _Z16valid_matrix_dotiiiPfS_S_)
        .other          _Z16valid_matrix_dotiiiPfS_S_,@"STO_CUDA_ENTRY STV_DEFAULT"
_Z16valid_matrix_dotiiiPfS_S_:
.text._Z16valid_matrix_dotiiiPfS_S_:
[----:B------:R-:W-:Y:S01]  /*0000*/  LDC R1, c[0x0][0x37c] ;  /* 0x0000df00ff017b82 */ /* 0x000fe20000000800 */
[----:B------:R-:W0:Y:S07]  /*0010*/  S2R R5, SR_TID.Y ;  /* 0x0000000000057919 */ /* 0x000e2e0000002200 */
[----:B------:R-:W1:Y:S01]  /*0020*/  LDC R2, c[0x0][0x360] ;  /* 0x0000d800ff027b82 */ /* 0x000e620000000800 */
[----:B------:R-:W2:Y:S01]  /*0030*/  LDCU UR6, c[0x0][0x380] ;  /* 0x00007000ff0677ac */ /* 0x000ea20008000800 */
[----:B------:R-:W1:Y:S06]  /*0040*/  S2R R7, SR_TID.X ;  /* 0x0000000000077919 */ /* 0x000e6c0000002100 */
[----:B------:R-:W0:Y:S08]  /*0050*/  S2UR UR5, SR_CTAID.Y ;  /* 0x00000000000579c3 */ /* 0x000e300000002600 */
[----:B------:R-:W0:Y:S08]  /*0060*/  LDC R4, c[0x0][0x364] ;  /* 0x0000d900ff047b82 */ /* 0x000e300000000800 */
[----:B------:R-:W1:Y:S08]  /*0070*/  S2UR UR4, SR_CTAID.X ;  /* 0x00000000000479c3 */ /* 0x000e700000002500 */
[----:B------:R-:W3:Y:S01]  /*0080*/  LDC R0, c[0x0][0x388] ;  /* 0x0000e200ff007b82 */ /* 0x000ee20000000800 */
[----:B0-----:R-:W-:-:S05]  /*0090*/  IMAD R5, R4, UR5, R5 ;  /* 0x0000000504057c24 */ /* 0x001fca000f8e0205 */
[----:B--2---:R-:W-:Y:S01]  /*00a0*/  ISETP.GE.AND P0, PT, R5, UR6, PT ;  /* 0x0000000605007c0c */ /* 0x004fe2000bf06270 */
[----:B-1----:R-:W-:-:S05]  /*00b0*/  IMAD R7, R2, UR4, R7 ;  /* 0x0000000402077c24 */ /* 0x002fca000f8e0207 */
[----:B---3--:R-:W-:-:S13]  /*00c0*/  ISETP.GE.OR P0, PT, R7, R0, P0 ;  /* 0x000000000700720c */ /* 0x008fda0000706670 */
[----:B------:R-:W-:Y:S05]  /*00d0*/  @P0 EXIT ;  /* 0x000000000000094d */ /* 0x000fea0003800000 */
[----:B------:R-:W0:Y:S01]  /*00e0*/  LDC R6, c[0x0][0x384] ;  /* 0x0000e100ff067b82 */ /* 0x000e220000000800 */
[----:B------:R-:W1:Y:S01]  /*00f0*/  LDCU.64 UR4, c[0x0][0x358] ;  /* 0x00006b00ff0477ac */ /* 0x000e620008000a00 */
[----:B------:R-:W-:-:S06]  /*0100*/  IMAD R9, R5, R0, R7 ;  /* 0x0000000005097224 */ /* 0x000fcc00078e0207 */
[----:B------:R-:W2:Y:S01]  /*0110*/  LDC.64 R2, c[0x0][0x3a0] ;  /* 0x0000e800ff027b82 */ /* 0x000ea20000000a00 */
[----:B0-----:R-:W-:Y:S01]  /*0120*/  ISETP.GE.AND P0, PT, R6, 0x1, PT ;  /* 0x000000010600780c */ /* 0x001fe20003f06270 */
[----:B--2---:R-:W-:-:S05]  /*0130*/  IMAD.WIDE R2, R9, 0x4, R2 ;  /* 0x0000000409027825 */ /* 0x004fca00078e0202 */
[----:B-1----:R0:W-:Y:S07]  /*0140*/  STG.E desc[UR4][R2.64], RZ ;  /* 0x000000ff02007986 */ /* 0x0021ee000c101904 */
[----:B------:R-:W-:Y:S05]  /*0150*/  @!P0 EXIT ;  /* 0x000000000000894d */ /* 0x000fea0003800000 */
[C---:B------:R-:W-:Y:S01]  /*0160*/  ISETP.GE.U32.AND P1, PT, R6.reuse, 0x8, PT ;  /* 0x000000080600780c */ /* 0x040fe20003f26070 */
[----:B------:R-:W-:Y:S01]  /*0170*/  HFMA2 R9, -RZ, RZ, 0, 0 ;  /* 0x00000000ff097431 */ /* 0x000fe200000001ff */
[----:B------:R-:W-:Y:S01]  /*0180*/  LOP3.LUT R12, R6, 0x7, RZ, 0xc0, !PT ;  /* 0x00000007060c7812 */ /* 0x000fe200078ec0ff */
[----:B------:R-:W-:Y:S01]  /*0190*/  IMAD R8, R5, R6, RZ ;  /* 0x0000000605087224 */ /* 0x000fe200078e02ff */
[----:B------:R-:W-:Y:S02]  /*01a0*/  MOV R11, RZ ;  /* 0x000000ff000b7202 */ /* 0x000fe40000000f00 */
[----:B------:R-:W-:-:S07]  /*01b0*/  ISETP.NE.AND P0, PT, R12, RZ, PT ;  /* 0x000000ff0c00720c */ /* 0x000fce0003f05270 */
[----:B------:R-:W-:Y:S06]  /*01c0*/  @!P1 BRA `(.L_x_0) ;  /* 0x0000000000dc9947 */ /* 0x000fec0003800000 */
[----:B------:R-:W1:Y:S01]  /*01d0*/  LDC.64 R4, c[0x0][0x390] ;  /* 0x0000e400ff047b82 */ /* 0x000e620000000a00 */
[----:B------:R-:W-:Y:S02]  /*01e0*/  LOP3.LUT R9, R6, 0x7ffffff8, RZ, 0xc0, !PT ;  /* 0x7ffffff806097812 */ /* 0x000fe400078ec0ff */
[----:B------:R-:W-:Y:S02]  /*01f0*/  MOV R11, RZ ;  /* 0x000000ff000b7202 */ /* 0x000fe40000000f00 */
[----:B------:R-:W-:Y:S02]  /*0200*/  MOV R13, R7 ;  /* 0x00000007000d7202 */ /* 0x000fe40000000f00 */
[----:B------:R-:W-:Y:S01]  /*0210*/  IADD3 R10, PT, PT, -R9, RZ, RZ ;  /* 0x000000ff090a7210 */ /* 0x000fe20007ffe1ff */
[----:B-1----:R-:W-:-:S03]  /*0220*/  IMAD.WIDE.U32 R4, R8, 0x4, R4 ;  /* 0x0000000408047825 */ /* 0x002fc600078e0004 */
[----:B------:R-:W-:-:S04]  /*0230*/  IADD3 R4, P1, PT, R4, 0x10, RZ ;  /* 0x0000001004047810 */ /* 0x000fc80007f3e0ff */
[----:B------:R-:W-:-:S09]  /*0240*/  IADD3.X R5, PT, PT, RZ, R5, RZ, P1, !PT ;  /* 0x00000005ff057210 */ /* 0x000fd20000ffe4ff */
.L_x_1:
[----:B------:R-:W1:Y:S01]  /*0250*/  LDC.64 R14, c[0x0][0x398] ;  /* 0x0000e600ff0e7b82 */ /* 0x000e620000000a00 */
[----:B--2---:R-:W2:Y:S01]  /*0260*/  LDG.E R16, desc[UR4][R4.64+-0x10] ;  /* 0xfffff00404107981 */ /* 0x004ea2000c1e1900 */
[----:B-1----:R-:W-:-:S05]  /*0270*/  IMAD.WIDE R14, R13, 0x4, R14 ;  /* 0x000000040d0e7825 */ /* 0x002fca00078e020e */
[----:B------:R-:W2:Y:S02]  /*0280*/  LDG.E R17, desc[UR4][R14.64] ;  /* 0x000000040e117981 */ /* 0x000ea4000c1e1900 */
[----:B--2---:R-:W-:Y:S01]  /*0290*/  FFMA R11, R16, R17, R11 ;  /* 0x00000011100b7223 */ /* 0x004fe2000000000b */
[----:B------:R-:W-:-:S04]  /*02a0*/  IMAD.WIDE R16, R0, 0x4, R14 ;  /* 0x0000000400107825 */ /* 0x000fc800078e020e */
[----:B------:R1:W-:Y:S04]  /*02b0*/  STG.E desc[UR4][R2.64], R11 ;  /* 0x0000000b02007986 */ /* 0x0003e8000c101904 */
[----:B------:R-:W2:Y:S04]  /*02c0*/  LDG.E R18, desc[UR4][R4.64+-0xc] ;  /* 0xfffff40404127981 */ /* 0x000ea8000c1e1900 */
[----:B------:R-:W2:Y:S02]  /*02d0*/  LDG.E R19, desc[UR4][R16.64] ;  /* 0x0000000410137981 */ /* 0x000ea4000c1e1900 */
[----:B--2---:R-:W-:Y:S01]  /*02e0*/  FFMA R21, R18, R19, R11 ;  /* 0x0000001312157223 */ /* 0x004fe2000000000b */
[----:B------:R-:W-:-:S04]  /*02f0*/  IMAD.WIDE R18, R0, 0x4, R16 ;  /* 0x0000000400127825 */ /* 0x000fc800078e0210 */
[----:B------:R2:W-:Y:S04]  /*0300*/  STG.E desc[UR4][R2.64], R21 ;  /* 0x0000001502007986 */ /* 0x0005e8000c101904 */
[----:B------:R-:W3:Y:S04]  /*0310*/  LDG.E R20, desc[UR4][R4.64+-0x8] ;  /* 0xfffff80404147981 */ /* 0x000ee8000c1e1900 */
[----:B------:R-:W3:Y:S01]  /*0320*/  LDG.E R22, desc[UR4][R18.64] ;  /* 0x0000000412167981 */ /* 0x000ee2000c1e1900 */
[----:B------:R-:W-:-:S04]  /*0330*/  IMAD.WIDE R14, R0, 0x4, R18 ;  /* 0x00000004000e7825 */ /* 0x000fc800078e0212 */
[----:B---3--:R-:W-:-:S05]  /*0340*/  FFMA R23, R20, R22, R21 ;  /* 0x0000001614177223 */ /* 0x008fca0000000015 */
[----:B------:R3:W-:Y:S04]  /*0350*/  STG.E desc[UR4][R2.64], R23 ;  /* 0x0000001702007986 */ /* 0x0007e8000c101904 */
[----:B------:R-:W4:Y:S04]  /*0360*/  LDG.E R20, desc[UR4][R4.64+-0x4] ;  /* 0xfffffc0404147981 */ /* 0x000f28000c1e1900 */
[----:B-1----:R-:W4:Y:S01]  /*0370*/  LDG.E R11, desc[UR4][R14.64] ;  /* 0x000000040e0b7981 */ /* 0x002f22000c1e1900 */
[----:B------:R-:W-:-:S04]  /*0380*/  IMAD.WIDE R16, R0, 0x4, R14 ;  /* 0x0000000400107825 */ /* 0x000fc800078e020e */
[----:B----4-:R-:W-:-:S05]  /*0390*/  FFMA R11, R20, R11, R23 ;  /* 0x0000000b140b7223 */ /* 0x010fca0000000017 */
[----:B------:R1:W-:Y:S04]  /*03a0*/  STG.E desc[UR4][R2.64], R11 ;  /* 0x0000000b02007986 */ /* 0x0003e8000c101904 */
[----:B------:R-:W4:Y:S04]  /*03b0*/  LDG.E R20, desc[UR4][R4.64] ;  /* 0x0000000404147981 */ /* 0x000f28000c1e1900 */
[----:B--2---:R-:W4:Y:S01]  /*03c0*/  LDG.E R21, desc[UR4][R16.64] ;  /* 0x0000000410157981 */ /* 0x004f22000c1e1900 */
[----:B------:R-:W-:-:S04]  /*03d0*/  IMAD.WIDE R18, R0, 0x4, R16 ;  /* 0x0000000400127825 */ /* 0x000fc800078e0210 */
[----:B----4-:R-:W-:-:S05]  /*03e0*/  FFMA R21, R20, R21, R11 ;  /* 0x0000001514157223 */ /* 0x010fca000000000b */
[----:B------:R2:W-:Y:S04]  /*03f0*/  STG.E desc[UR4][R2.64], R21 ;  /* 0x0000001502007986 */ /* 0x0005e8000c101904 */
[----:B------:R-:W3:Y:S04]  /*0400*/  LDG.E R20, desc[UR4][R4.64+0x4] ;  /* 0x0000040404147981 */ /* 0x000ee8000c1e1900 */
[----:B------:R-:W3:Y:S01]  /*0410*/  LDG.E R22, desc[UR4][R18.64] ;  /* 0x0000000412167981 */ /* 0x000ee2000c1e1900 */
[----:B------:R-:W-:-:S04]  /*0420*/  IMAD.WIDE R14, R0, 0x4, R18 ;  /* 0x00000004000e7825 */ /* 0x000fc800078e0212 */
[----:B---3--:R-:W-:-:S05]  /*0430*/  FFMA R23, R20, R22, R21 ;  /* 0x0000001614177223 */ /* 0x008fca0000000015 */
[----:B------:R2:W-:Y:S04]  /*0440*/  STG.E desc[UR4][R2.64], R23 ;  /* 0x0000001702007986 */ /* 0x0005e8000c101904 */
[----:B------:R-:W3:Y:S04]  /*0450*/  LDG.E R20, desc[UR4][R4.64+0x8] ;  /* 0x0000080404147981 */ /* 0x000ee8000c1e1900 */
[----:B-1----:R-:W3:Y:S01]  /*0460*/  LDG.E R11, desc[UR4][R14.64] ;  /* 0x000000040e0b7981 */ /* 0x002ee2000c1e1900 */
[----:B------:R-:W-:Y:S01]  /*0470*/  IMAD.WIDE R16, R0, 0x4, R14 ;  /* 0x0000000400107825 */ /* 0x000fe200078e020e */
[----:B------:R-:W-:-:S03]  /*0480*/  IADD3 R10, PT, PT, R10, 0x8, RZ ;  /* 0x000000080a0a7810 */ /* 0x000fc60007ffe0ff */
[----:B---3--:R-:W-:-:S05]  /*0490*/  FFMA R25, R20, R11, R23 ;  /* 0x0000000b14197223 */ /* 0x008fca0000000017 */
[----:B------:R2:W-:Y:S04]  /*04a0*/  STG.E desc[UR4][R2.64], R25 ;  /* 0x0000001902007986 */ /* 0x0005e8000c101904 */
[----:B------:R-:W3:Y:S04]  /*04b0*/  LDG.E R16, desc[UR4][R16.64] ;  /* 0x0000000410107981 */ /* 0x000ee8000c1e1900 */
[----:B------:R1:W3:Y:S01]  /*04c0*/  LDG.E R20, desc[UR4][R4.64+0xc] ;  /* 0x00000c0404147981 */ /* 0x0002e2000c1e1900 */
[----:B------:R-:W-:Y:S02]  /*04d0*/  ISETP.NE.AND P1, PT, R10, RZ, PT ;  /* 0x000000ff0a00720c */ /* 0x000fe40003f25270 */
[----:B------:R-:W-:-:S02]  /*04e0*/  LEA R13, R0, R13, 0x3 ;  /* 0x0000000d000d7211 */ /* 0x000fc400078e18ff */
[----:B-1----:R-:W-:-:S04]  /*04f0*/  IADD3 R4, P2, PT, R4, 0x20, RZ ;  /* 0x0000002004047810 */ /* 0x002fc80007f5e0ff */
[----:B------:R-:W-:Y:S01]  /*0500*/  IADD3.X R5, PT, PT, RZ, R5, RZ, P2, !PT ;  /* 0x00000005ff057210 */ /* 0x000fe200017fe4ff */
[----:B---3--:R-:W-:-:S05]  /*0510*/  FFMA R11, R20, R16, R25 ;  /* 0x00000010140b7223 */ /* 0x008fca0000000019 */
[----:B------:R2:W-:Y:S01]  /*0520*/  STG.E desc[UR4][R2.64], R11 ;  /* 0x0000000b02007986 */ /* 0x0005e2000c101904 */
[----:B------:R-:W-:Y:S05]  /*0530*/  @P1 BRA `(.L_x_1) ;  /* 0xfffffffc00441947 */ /* 0x000fea000383ffff */
.L_x_0:
[----:B------:R-:W-:Y:S05]  /*0540*/  @!P0 EXIT ;  /* 0x000000000000894d */ /* 0x000fea0003800000 */
[----:B------:R-:W-:Y:S02]  /*0550*/  ISETP.GE.U32.AND P1, PT, R12, 0x4, PT ;  /* 0x000000040c00780c */ /* 0x000fe40003f26070 */
[----:B------:R-:W-:-:S04]  /*0560*/  LOP3.LUT R16, R6, 0x3, RZ, 0xc0, !PT ;  /* 0x0000000306107812 */ /* 0x000fc800078ec0ff */
[----:B------:R-:W-:-:S07]  /*0570*/  ISETP.NE.AND P0, PT, R16, RZ, PT ;  /* 0x000000ff1000720c */ /* 0x000fce0003f05270 */
[----:B------:R-:W-:Y:S06]  /*0580*/  @!P1 BRA `(.L_x_2) ;  /* 0x00000000007c9947 */ /* 0x000fec0003800000 */
[----:B------:R-:W1:Y:S01]  /*0590*/  LDC.64 R14, c[0x0][0x390] ;  /* 0x0000e400ff0e7b82 */ /* 0x000e620000000a00 */
[----:B------:R-:W-:Y:S01]  /*05a0*/  IADD3 R5, PT, PT, R8, R9, RZ ;  /* 0x0000000908057210 */ /* 0x000fe20007ffe0ff */
[----:B------:R-:W-:Y:S01]  /*05b0*/  IMAD R17, R9, R0, R7 ;  /* 0x0000000009117224 */ /* 0x000fe200078e0207 */
[----:B------:R-:W3:Y:S05]  /*05c0*/  LDCU.64 UR6, c[0x0][0x390] ;  /* 0x00007200ff0677ac */ /* 0x000eea0008000a00 */
[----:B------:R-:W4:Y:S01]  /*05d0*/  LDC.64 R12, c[0x0][0x398] ;  /* 0x0000e600ff0c7b82 */ /* 0x000f220000000a00 */
[----:B-1----:R-:W-:-:S06]  /*05e0*/  IMAD.WIDE.U32 R14, R5, 0x4, R14 ;  /* 0x00000004050e7825 */ /* 0x002fcc00078e000e */
[----:B------:R-:W5:Y:S01]  /*05f0*/  LDG.E R14, desc[UR4][R14.64] ;  /* 0x000000040e0e7981 */ /* 0x000f62000c1e1900 */
[----:B----4-:R-:W-:-:S05]  /*0600*/  IMAD.WIDE R12, R17, 0x4, R12 ;  /* 0x00000004110c7825 */ /* 0x010fca00078e020c */
[----:B------:R-:W5:Y:S01]  /*0610*/  LDG.E R10, desc[UR4][R12.64] ;  /* 0x000000040c0a7981 */ /* 0x000f62000c1e1900 */
[----:B------:R-:W-:-:S04]  /*0620*/  IADD3 R5, P1, PT, R8, R9, RZ ;  /* 0x0000000908057210 */ /* 0x000fc80007f3e0ff */
[----:B------:R-:W-:Y:S02]  /*0630*/  IADD3.X R18, PT, PT, RZ, RZ, RZ, P1, !PT ;  /* 0x000000ffff127210 */ /* 0x000fe40000ffe4ff */
[----:B---3--:R-:W-:-:S04]  /*0640*/  LEA R4, P1, R5, UR6, 0x2 ;  /* 0x0000000605047c11 */ /* 0x008fc8000f8210ff */
[----:B------:R-:W-:Y:S01]  /*0650*/  LEA.HI.X R5, R5, UR7, R18, 0x2, P1 ;  /* 0x0000000705057c11 */ /* 0x000fe200088f1412 */
[----:B-----5:R-:W-:Y:S01]  /*0660*/  FFMA R17, R14, R10, R11 ;  /* 0x0000000a0e117223 */ /* 0x020fe2000000000b */
[----:B--2---:R-:W-:-:S04]  /*0670*/  IMAD.WIDE R10, R0, 0x4, R12 ;  /* 0x00000004000a7825 */ /* 0x004fc800078e020c */
[----:B------:R1:W-:Y:S04]  /*0680*/  STG.E desc[UR4][R2.64], R17 ;  /* 0x0000001102007986 */ /* 0x0003e8000c101904 */
[----:B------:R-:W2:Y:S04]  /*0690*/  LDG.E R18, desc[UR4][R10.64] ;  /* 0x000000040a127981 */ /* 0x000ea8000c1e1900 */
[----:B------:R-:W2:Y:S01]  /*06a0*/  LDG.E R14, desc[UR4][R4.64+0x4] ;  /* 0x00000404040e7981 */ /* 0x000ea2000c1e1900 */
[----:B------:R-:W-:-:S04]  /*06b0*/  IMAD.WIDE R12, R0, 0x4, R10 ;  /* 0x00000004000c7825 */ /* 0x000fc800078e020a */
[----:B--2---:R-:W-:-:S05]  /*06c0*/  FFMA R19, R14, R18, R17 ;  /* 0x000000120e137223 */ /* 0x004fca0000000011 */
[----:B------:R1:W-:Y:S04]  /*06d0*/  STG.E desc[UR4][R2.64], R19 ;  /* 0x0000001302007986 */ /* 0x0003e8000c101904 */
[----:B------:R-:W2:Y:S04]  /*06e0*/  LDG.E R14, desc[UR4][R4.64+0x8] ;  /* 0x00000804040e7981 */ /* 0x000ea8000c1e1900 */
[----:B------:R-:W2:Y:S02]  /*06f0*/  LDG.E R15, desc[UR4][R12.64] ;  /* 0x000000040c0f7981 */ /* 0x000ea4000c1e1900 */
[----:B--2---:R-:W-:Y:S01]  /*0700*/  FFMA R21, R14, R15, R19 ;  /* 0x0000000f0e157223 */ /* 0x004fe20000000013 */
[----:B------:R-:W-:-:S04]  /*0710*/  IMAD.WIDE R14, R0, 0x4, R12 ;  /* 0x00000004000e7825 */ /* 0x000fc800078e020c */
[----:B------:R1:W-:Y:S04]  /*0720*/  STG.E desc[UR4][R2.64], R21 ;  /* 0x0000001502007986 */ /* 0x0003e8000c101904 */
[----:B------:R-:W2:Y:S04]  /*0730*/  LDG.E R18, desc[UR4][R4.64+0xc] ;  /* 0x00000c0404127981 */ /* 0x000ea8000c1e1900 */
[----:B------:R-:W2:Y:S01]  /*0740*/  LDG.E R14, desc[UR4][R14.64] ;  /* 0x000000040e0e7981 */ /* 0x000ea2000c1e1900 */
[----:B------:R-:W-:Y:S01]  /*0750*/  IADD3 R9, PT, PT, R9, 0x4, RZ ;  /* 0x0000000409097810 */ /* 0x000fe20007ffe0ff */
[----:B--2---:R-:W-:-:S05]  /*0760*/  FFMA R11, R18, R14, R21 ;  /* 0x0000000e120b7223 */ /* 0x004fca0000000015 */
[----:B------:R1:W-:Y:S02]  /*0770*/  STG.E desc[UR4][R2.64], R11 ;  /* 0x0000000b02007986 */ /* 0x0003e4000c101904 */
.L_x_2:
[----:B------:R-:W-:Y:S05]  /*0780*/  @!P0 EXIT ;  /* 0x000000000000894d */ /* 0x000fea0003800000 */
[----:B------:R-:W-:Y:S02]  /*0790*/  ISETP.NE.AND P1, PT, R16, 0x1, PT ;  /* 0x000000011000780c */ /* 0x000fe40003f25270 */
[----:B------:R-:W-:-:S04]  /*07a0*/  LOP3.LUT R6, R6, 0x1, RZ, 0xc0, !PT ;  /* 0x0000000106067812 */ /* 0x000fc800078ec0ff */
[----:B------:R-:W-:-:S07]  /*07b0*/  ISETP.NE.U32.AND P0, PT, R6, 0x1, PT ;  /* 0x000000010600780c */ /* 0x000fce0003f05070 */
[----:B------:R-:W-:Y:S06]  /*07c0*/  @!P1 BRA `(.L_x_3) ;  /* 0x0000000000549947 */ /* 0x000fec0003800000 */
[----:B------:R-:W3:Y:S01]  /*07d0*/  LDC.64 R4, c[0x0][0x390] ;  /* 0x0000e400ff047b82 */ /* 0x000ee20000000a00 */
[----:B------:R-:W-:Y:S01]  /*07e0*/  IADD3 R13, PT, PT, R8, R9, RZ ;  /* 0x00000009080d7210 */ /* 0x000fe20007ffe0ff */
[----:B-1----:R-:W-:Y:S01]  /*07f0*/  IMAD R17, R9, R0, R7 ;  /* 0x0000000009117224 */ /* 0x002fe200078e0207 */
[----:B------:R-:W1:Y:S05]  /*0800*/  LDCU.64 UR6, c[0x0][0x390] ;  /* 0x00007200ff0677ac */ /* 0x000e6a0008000a00 */
[----:B------:R-:W4:Y:S01]  /*0810*/  LDC.64 R14, c[0x0][0x398] ;  /* 0x0000e600ff0e7b82 */ /* 0x000f220000000a00 */
[----:B---3--:R-:W-:-:S06]  /*0820*/  IMAD.WIDE.U32 R12, R13, 0x4, R4 ;  /* 0x000000040d0c7825 */ /* 0x008fcc00078e0004 */
[----:B------:R-:W3:Y:S01]  /*0830*/  LDG.E R12, desc[UR4][R12.64] ;  /* 0x000000040c0c7981 */ /* 0x000ee2000c1e1900 */
[----:B----4-:R-:W-:-:S05]  /*0840*/  IMAD.WIDE R14, R17, 0x4, R14 ;  /* 0x00000004110e7825 */ /* 0x010fca00078e020e */
[----:B------:R-:W3:Y:S01]  /*0850*/  LDG.E R6, desc[UR4][R14.64] ;  /* 0x000000040e067981 */ /* 0x000ee2000c1e1900 */
[----:B------:R-:W-:-:S04]  /*0860*/  IADD3 R5, P1, PT, R8, R9, RZ ;  /* 0x0000000908057210 */ /* 0x000fc80007f3e0ff */
[----:B------:R-:W-:Y:S02]  /*0870*/  IADD3.X R10, PT, PT, RZ, RZ, RZ, P1, !PT ;  /* 0x000000ffff0a7210 */ /* 0x000fe40000ffe4ff */
[----:B-1----:R-:W-:Y:S01]  /*0880*/  LEA R4, P1, R5, UR6, 0x2 ;  /* 0x0000000605047c11 */ /* 0x002fe2000f8210ff */
[----:B------:R-:W-:-:S03]  /*0890*/  IMAD.WIDE R16, R0, 0x4, R14 ;  /* 0x0000000400107825 */ /* 0x000fc600078e020e */
[----:B------:R-:W-:Y:S01]  /*08a0*/  LEA.HI.X R5, R5, UR7, R10, 0x2, P1 ;  /* 0x0000000705057c11 */ /* 0x000fe200088f140a */
[----:B---3--:R-:W-:-:S05]  /*08b0*/  FFMA R19, R12, R6, R11 ;  /* 0x000000060c137223 */ /* 0x008fca000000000b */
[----:B------:R3:W-:Y:S04]  /*08c0*/  STG.E desc[UR4][R2.64], R19 ;  /* 0x0000001302007986 */ /* 0x0007e8000c101904 */
[----:B------:R-:W2:Y:S04]  /*08d0*/  LDG.E R16, desc[UR4][R16.64] ;  /* 0x0000000410107981 */ /* 0x000ea8000c1e1900 */
[----:B------:R-:W2:Y:S01]  /*08e0*/  LDG.E R4, desc[UR4][R4.64+0x4] ;  /* 0x0000040404047981 */ /* 0x000ea2000c1e1900 */
[----:B------:R-:W-:Y:S01]  /*08f0*/  IADD3 R9, PT, PT, R9, 0x2, RZ ;  /* 0x0000000209097810 */ /* 0x000fe20007ffe0ff */
[----:B--2---:R-:W-:-:S05]  /*0900*/  FFMA R11, R4, R16, R19 ;  /* 0x00000010040b7223 */ /* 0x004fca0000000013 */
[----:B------:R3:W-:Y:S02]  /*0910*/  STG.E desc[UR4][R2.64], R11 ;  /* 0x0000000b02007986 */ /* 0x0007e4000c101904 */
.L_x_3:
[----:B------:R-:W-:Y:S05]  /*0920*/  @P0 EXIT ;  /* 0x000000000000094d */ /* 0x000fea0003800000 */
[----:B------:R-:W4:Y:S01]  /*0930*/  LDC.64 R4, c[0x0][0x390] ;  /* 0x0000e400ff047b82 */ /* 0x000f220000000a00 */
[----:B------:R-:W-:Y:S01]  /*0940*/  IADD3 R15, PT, PT, R8, R9, RZ ;  /* 0x00000009080f7210 */ /* 0x000fe20007ffe0ff */
[----:B------:R-:W-:-:S06]  /*0950*/  IMAD R7, R9, R0, R7 ;  /* 0x0000000009077224 */ /* 0x000fcc00078e0207 */
[----:B------:R-:W5:Y:S01]  /*0960*/  LDC.64 R12, c[0x0][0x398] ;  /* 0x0000e600ff0c7b82 */ /* 0x000f620000000a00 */
[----:B----4-:R-:W-:-:S06]  /*0970*/  IMAD.WIDE.U32 R4, R15, 0x4, R4 ;  /* 0x000000040f047825 */ /* 0x010fcc00078e0004 */
[----:B------:R-:W1:Y:S01]  /*0980*/  LDG.E R4, desc[UR4][R4.64] ;  /* 0x0000000404047981 */ /* 0x000e62000c1e1900 */
[----:B-----5:R-:W-:-:S06]  /*0990*/  IMAD.WIDE R6, R7, 0x4, R12 ;  /* 0x0000000407067825 */ /* 0x020fcc00078e020c */
[----:B------:R-:W1:Y:S02]  /*09a0*/  LDG.E R6, desc[UR4][R6.64] ;  /* 0x0000000406067981 */ /* 0x000e64000c1e1900 */
[----:B-123--:R-:W-:-:S05]  /*09b0*/  FFMA R11, R4, R6, R11 ;  /* 0x00000006040b7223 */ /* 0x00efca000000000b */
[----:B------:R-:W-:Y:S01]  /*09c0*/  STG.E desc[UR4][R2.64], R11 ;  /* 0x0000000b02007986 */ /* 0x000fe2000c101904 */
[----:B------:R-:W-:Y:S05]  /*09d0*/  EXIT ;  /* 0x000000000000794d */ /* 0x000fea0003800000 */
.L_x_4:
[----:B------:R-:W-:-:S00]  /*09e0*/  BRA `(.L_x_4) ;  /* 0xfffffffc00fc7947 */ /* 0x000fc0000383ffff */
[----:B------:R-:W-:-:S00]  /*09f0*/  NOP ;  /* 0x0000000000007918 */ /* 0x000fc00000000000 */
        /* <DEDUP_REMOVED lines=8> */
.L_x_5:


//--------------------- .nv.shared.reserved.0     --------------------------
	.section	.nv.shared.reserved.0,"aw",@nobits
	.weak		__nv_reservedSMEM_offset_0_alias
	.size		__nv_reservedSMEM_offset_0_alias, 0, 64
	.other		__nv_reservedSMEM_offset_0_alias,@"STO_CUDA_RESERVED_SHARED STV_DEFAULT"
__nv_reservedSMEM_offset_0_alias:
	.zero		0
	.zero		64


//--------------------- .nv.constant0._Z16valid_matrix_dotiiiPfS_S_ --------------------------
	.section	.nv.constant0._Z16valid_matrix_dotiiiPfS_S_,"a",@progbits
	.sectionflags	@""
	.align	4
.nv.constant0._Z16valid_matrix_dotiiiPfS_S_:
	.zero		936


//--------------------- SYMBOLS --------------------------

	.type		.nv.reservedSmem.offset0,@object
	.size		.nv.reservedSmem.offset0,0x4
